//
// Generated by NVIDIA NVVM Compiler
//
// Compiler Build ID: CL-36424714
// Cuda compilation tools, release 13.0, V13.0.88
// Based on NVVM 20.0.0
//

.version 9.0
.target sm_100
.address_size 64

	// .globl	_Z10add_kerneliiPi

.visible .entry _Z10add_kerneliiPi(
	.param .u32 _Z10add_kerneliiPi_param_0,
	.param .u32 _Z10add_kerneliiPi_param_1,
	.param .u64 .ptr .align 1 _Z10add_kerneliiPi_param_2
)
{
	.reg .b32 	%r<4>;
	.reg .b64 	%rd<3>;

	ld.param.u32 	%r1, [_Z10add_kerneliiPi_param_0];
	ld.param.u32 	%r2, [_Z10add_kerneliiPi_param_1];
	ld.param.u64 	%rd1, [_Z10add_kerneliiPi_param_2];
	cvta.to.global.u64 	%rd2, %rd1;
	add.s32 	%r3, %r2, %r1;
	st.global.u32 	[%rd2], %r3;
	ret;

}


// ===== COMPILED SASS (sm_100) =====

	.target	sm_100

	.elftype	@"ET_EXEC"


//--------------------- .note.nv.tkinfo           --------------------------
	.section	.note.nv.tkinfo,"",@"SHT_NOTE"
	.sectionflags	@"SHF_NOTE_NV_TKINFO"
	.tkinfo
        /*0018*/ 	.word	0x00000002
        /*0030*/ 	.string	""
        /*0030*/ 	.string	"ptxas"
        /*0030*/ 	.string	"Cuda compilation tools, release 13.0, V13.0.88"
        /*0030*/ 	.string	"Build cuda_13.0.r13.0/compiler.36424714_0"
        /*0030*/ 	.string	"-arch sm_100 -m 64 "



//--------------------- .note.nv.cuinfo           --------------------------
	.section	.note.nv.cuinfo,"",@"SHT_NOTE"
	.sectionflags	@"SHF_NOTE_NV_CUINFO"
        /*0018*/ 	.short	0x0002
        /*001a*/ 	.short	0x0064
        /*001c*/ 	.short	0x0082
	.zero		2


//--------------------- .nv.info                  --------------------------
	.section	.nv.info,"",@"SHT_CUDA_INFO"
	.align	4


	//----- nvinfo : EIATTR_REGCOUNT
	.align		4
        /*0000*/ 	.byte	0x04, 0x2f
        /*0002*/ 	.short	(.L_1 - .L_0)
	.align		4
.L_0:
        /*0004*/ 	.word	index@(_Z10add_kerneliiPi)
        /*0008*/ 	.word	0x00000008


	//----- nvinfo : EIATTR_FRAME_SIZE
	.align		4
.L_1:
        /*000c*/ 	.byte	0x04, 0x11
        /*000e*/ 	.short	(.L_3 - .L_2)
	.align		4
.L_2:
        /*0010*/ 	.word	index@(_Z10add_kerneliiPi)
        /*0014*/ 	.word	0x00000000


	//----- nvinfo : EIATTR_MIN_STACK_SIZE
	.align		4
.L_3:
        /*0018*/ 	.byte	0x04, 0x12
        /*001a*/ 	.short	(.L_5 - .L_4)
	.align		4
.L_4:
        /*001c*/ 	.word	index@(_Z10add_kerneliiPi)
        /*0020*/ 	.word	0x00000000
.L_5:


//--------------------- .nv.compat                --------------------------
	.section	.nv.compat,"",@"SHT_CUDA_COMPAT_INFO"
	.align	4
        /*0000*/ 	.byte	0x02, 0x09, 0x00, 0x00, 0x02, 0x02, 0x01, 0x00, 0x02, 0x05, 0x05, 0x00, 0x03, 0x07, 0x01, 0x01
        /*0010*/ 	.byte	0x02, 0x03, 0x00, 0x00, 0x02, 0x06, 0x01, 0x00, 0x04, 0x0b, 0x08, 0x00, 0x09, 0x00, 0x00, 0x00
        /*0020*/ 	.byte	0x00, 0x00, 0x00, 0x00


//--------------------- .nv.info._Z10add_kerneliiPi --------------------------
	.section	.nv.info._Z10add_kerneliiPi,"",@"SHT_CUDA_INFO"
	.sectionflags	@""
	.align	4


	//----- nvinfo : EIATTR_CUDA_API_VERSION
	.align		4
        /*0000*/ 	.byte	0x04, 0x37
        /*0002*/ 	.short	(.L_7 - .L_6)
.L_6:
        /*0004*/ 	.word	0x00000082


	//----- nvinfo : EIATTR_KPARAM_INFO
	.align		4
.L_7:
        /*0008*/ 	.byte	0x04, 0x17
        /*000a*/ 	.short	(.L_9 - .L_8)
.L_8:
        /*000c*/ 	.word	0x00000000
        /*0010*/ 	.short	0x0002
        /*0012*/ 	.short	0x0008
        /*0014*/ 	.byte	0x00, 0xf5, 0x21, 0x00


	//----- nvinfo : EIATTR_KPARAM_INFO
	.align		4
.L_9:
        /*0018*/ 	.byte	0x04, 0x17
        /*001a*/ 	.short	(.L_11 - .L_10)
.L_10:
        /*001c*/ 	.word	0x00000000
        /*0020*/ 	.short	0x0001
        /*0022*/ 	.short	0x0004
        /*0024*/ 	.byte	0x00, 0xf0, 0x11, 0x00


	//----- nvinfo : EIATTR_KPARAM_INFO
	.align		4
.L_11:
        /*0028*/ 	.byte	0x04, 0x17
        /*002a*/ 	.short	(.L_13 - .L_12)
.L_12:
        /*002c*/ 	.word	0x00000000
        /*0030*/ 	.short	0x0000
        /*0032*/ 	.short	0x0000
        /*0034*/ 	.byte	0x00, 0xf0, 0x11, 0x00


	//----- nvinfo : EIATTR_SPARSE_MMA_MASK
	.align		4
.L_13:
        /*0038*/ 	.byte	0x03, 0x50
        /*003a*/ 	.short	0x0000


	//----- nvinfo : EIATTR_MAXREG_COUNT
	.align		4
        /*003c*/ 	.byte	0x03, 0x1b
        /*003e*/ 	.short	0x00ff


	//----- nvinfo : EIATTR_MERCURY_ISA_VERSION
	.align		4
        /*0040*/ 	.byte	0x03, 0x5f
        /*0042*/ 	.short	0x0101


	//----- nvinfo : EIATTR_VRC_CTA_INIT_COUNT
	.align		4
        /*0044*/ 	.byte	0x02, 0x4a
	.zero		1
	.zero		1


	//----- nvinfo : EIATTR_EXIT_INSTR_OFFSETS
	.align		4
        /*0048*/ 	.byte	0x04, 0x1c
        /*004a*/ 	.short	(.L_15 - .L_14)


	//   ....[0]....
.L_14:
        /*004c*/ 	.word	0x00000060


	//----- nvinfo : EIATTR_CBANK_PARAM_SIZE
	.align		4
.L_15:
        /*0050*/ 	.byte	0x03, 0x19
        /*0052*/ 	.short	0x0010


	//----- nvinfo : EIATTR_PARAM_CBANK
	.align		4
        /*0054*/ 	.byte	0x04, 0x0a
        /*0056*/ 	.short	(.L_17 - .L_16)
	.align		4
.L_16:
        /*0058*/ 	.word	index@(.nv.constant0._Z10add_kerneliiPi)
        /*005c*/ 	.short	0x0380
        /*005e*/ 	.short	0x0010


	//----- nvinfo : EIATTR_SW_WAR
	.align		4
.L_17:
        /*0060*/ 	.byte	0x04, 0x36
        /*0062*/ 	.short	(.L_19 - .L_18)
.L_18:
        /*0064*/ 	.word	0x00000008
.L_19:


//--------------------- .nv.callgraph             --------------------------
	.section	.nv.callgraph,"",@"SHT_CUDA_CALLGRAPH"
	.align	4
	.sectionentsize	8
	.align		4
        /*0000*/ 	.word	0x00000000
	.align		4
        /*0004*/ 	.word	0xffffffff
	.align		4
        /*0008*/ 	.word	0x00000000
	.align		4
        /*000c*/ 	.word	0xfffffffe
	.align		4
        /*0010*/ 	.word	0x00000000
	.align		4
        /*0014*/ 	.word	0xfffffffd
	.align		4
        /*0018*/ 	.word	0x00000000
	.align		4
        /*001c*/ 	.word	0xfffffffc


//--------------------- .text._Z10add_kerneliiPi  --------------------------
	.section	.text._Z10add_kerneliiPi,"ax",@progbits
	.align	128
        .global         _Z10add_kerneliiPi
        .type           _Z10add_kerneliiPi,@function
        .size           _Z10add_kerneliiPi,(.L_x_1 - _Z10add_kerneliiPi)
        .other          _Z10add_kerneliiPi,@"STO_CUDA_ENTRY STV_DEFAULT"
_Z10add_kerneliiPi:
.text._Z10add_kerneliiPi:
[----:B------:R-:W-:Y:S08]  /*0000*/  LDC R1, c[0x0][0x37c] ;  /* 0x0000df00ff017b82 */ /* 0x000ff00000000800 */
[----:B------:R-:W0:Y:S01]  /*0010*/  LDC.64 R4, c[0x0][0x380] ;  /* 0x0000e000ff047b82 */ /* 0x000e220000000a00 */
[----:B------:R-:W1:Y:S07]  /*0020*/  LDCU.64 UR4, c[0x0][0x358] ;  /* 0x00006b00ff0477ac */ /* 0x000e6e0008000a00 */
[----:B------:R-:W1:Y:S01]  /*0030*/  LDC.64 R2, c[0x0][0x388] ;  /* 0x0000e200ff027b82 */ /* 0x000e620000000a00 */
[----:B0-----:R-:W-:-:S05]  /*0040*/  IADD3 R5, PT, PT, R5, R4, RZ ;  /* 0x0000000405057210 */ /* 0x001fca0007ffe0ff */
[----:B-1----:R-:W-:Y:S01]  /*0050*/  STG.E desc[UR4][R2.64], R5 ;  /* 0x0000000502007986 */ /* 0x002fe2000c101904 */
[----:B------:R-:W-:Y:S05]  /*0060*/  EXIT ;  /* 0x000000000000794d */ /* 0x000fea0003800000 */
.L_x_0:
[----:B------:R-:W-:-:S00]  /*0070*/  BRA `(.L_x_0) ;  /* 0xfffffffc00fc7947 */ /* 0x000fc0000383ffff */
[----:B------:R-:W-:-:S00]  /*0080*/  NOP ;  /* 0x0000000000007918 */ /* 0x000fc00000000000 */
[----:B------:R-:W-:-:S00]  /*0090*/  NOP ;  /* 0x0000000000007918 */ /* 0x000fc00000000000 */
[----:B------:R-:W-:-:S00]  /*00a0*/  NOP ;  /* 0x0000000000007918 */ /* 0x000fc00000000000 */
[----:B------:R-:W-:-:S00]  /*00b0*/  NOP ;  /* 0x0000000000007918 */ /* 0x000fc00000000000 */
[----:B------:R-:W-:-:S00]  /*00c0*/  NOP ;  /* 0x0000000000007918 */ /* 0x000fc00000000000 */
[----:B------:R-:W-:-:S00]  /*00d0*/  NOP ;  /* 0x0000000000007918 */ /* 0x000fc00000000000 */
[----:B------:R-:W-:-:S00]  /*00e0*/  NOP ;  /* 0x0000000000007918 */ /* 0x000fc00000000000 */
[----:B------:R-:W-:-:S00]  /*00f0*/  NOP ;  /* 0x0000000000007918 */ /* 0x000fc00000000000 */
.L_x_1:


//--------------------- .nv.shared.reserved.0     --------------------------
	.section	.nv.shared.reserved.0,"aw",@nobits
	.weak		__nv_reservedSMEM_offset_0_alias
	.size		__nv_reservedSMEM_offset_0_alias, 0, 64
	.other		__nv_reservedSMEM_offset_0_alias,@"STO_CUDA_RESERVED_SHARED STV_DEFAULT"
__nv_reservedSMEM_offset_0_alias:
	.zero		0
	.zero		64


//--------------------- .nv.constant0._Z10add_kerneliiPi --------------------------
	.section	.nv.constant0._Z10add_kerneliiPi,"a",@progbits
	.sectionflags	@""
	.align	4
.nv.constant0._Z10add_kerneliiPi:
	.zero		912


//--------------------- SYMBOLS --------------------------

	.type		.nv.reservedSmem.offset0,@object
	.size		.nv.reservedSmem.offset0,0x4
